//
// Generated by NVIDIA NVVM Compiler
//
// Compiler Build ID: CL-36424714
// Cuda compilation tools, release 13.0, V13.0.88
// Based on NVVM 20.0.0
//

.version 9.0
.target sm_100
.address_size 64

	// .globl	_Z8mykernelPii

.visible .entry _Z8mykernelPii(
	.param .u64 .ptr .align 1 _Z8mykernelPii_param_0,
	.param .u32 _Z8mykernelPii_param_1
)
{
	.reg .b32 	%r<8>;
	.reg .b64 	%rd<5>;

	ld.param.u64 	%rd1, [_Z8mykernelPii_param_0];
	ld.param.u32 	%r1, [_Z8mykernelPii_param_1];
	cvta.to.global.u64 	%rd2, %rd1;
	mov.u32 	%r2, %ctaid.x;
	mov.u32 	%r3, %ntid.x;
	mov.u32 	%r4, %tid.x;
	mad.lo.s32 	%r5, %r2, %r3, %r4;
	mul.wide.s32 	%rd3, %r5, 4;
	add.s64 	%rd4, %rd2, %rd3;
	ld.global.u32 	%r6, [%rd4];
	add.s32 	%r7, %r6, %r1;
	st.global.u32 	[%rd4], %r7;
	ret;

}


// ===== COMPILED SASS (sm_100) =====

	.target	sm_100

	.elftype	@"ET_EXEC"


//--------------------- .note.nv.tkinfo           --------------------------
	.section	.note.nv.tkinfo,"",@"SHT_NOTE"
	.sectionflags	@"SHF_NOTE_NV_TKINFO"
	.tkinfo
        /*0018*/ 	.word	0x00000002
        /*0030*/ 	.string	""
        /*0030*/ 	.string	"ptxas"
        /*0030*/ 	.string	"Cuda compilation tools, release 13.0, V13.0.88"
        /*0030*/ 	.string	"Build cuda_13.0.r13.0/compiler.36424714_0"
        /*0030*/ 	.string	"-arch sm_100 -m 64 "



//--------------------- .note.nv.cuinfo           --------------------------
	.section	.note.nv.cuinfo,"",@"SHT_NOTE"
	.sectionflags	@"SHF_NOTE_NV_CUINFO"
        /*0018*/ 	.short	0x0002
        /*001a*/ 	.short	0x0064
        /*001c*/ 	.short	0x0082
	.zero		2


//--------------------- .nv.info                  --------------------------
	.section	.nv.info,"",@"SHT_CUDA_INFO"
	.align	4


	//----- nvinfo : EIATTR_REGCOUNT
	.align		4
        /*0000*/ 	.byte	0x04, 0x2f
        /*0002*/ 	.short	(.L_1 - .L_0)
	.align		4
.L_0:
        /*0004*/ 	.word	index@(_Z8mykernelPii)
        /*0008*/ 	.word	0x00000008


	//----- nvinfo : EIATTR_FRAME_SIZE
	.align		4
.L_1:
        /*000c*/ 	.byte	0x04, 0x11
        /*000e*/ 	.short	(.L_3 - .L_2)
	.align		4
.L_2:
        /*0010*/ 	.word	index@(_Z8mykernelPii)
        /*0014*/ 	.word	0x00000000


	//----- nvinfo : EIATTR_MIN_STACK_SIZE
	.align		4
.L_3:
        /*0018*/ 	.byte	0x04, 0x12
        /*001a*/ 	.short	(.L_5 - .L_4)
	.align		4
.L_4:
        /*001c*/ 	.word	index@(_Z8mykernelPii)
        /*0020*/ 	.word	0x00000000
.L_5:


//--------------------- .nv.compat                --------------------------
	.section	.nv.compat,"",@"SHT_CUDA_COMPAT_INFO"
	.align	4
        /*0000*/ 	.byte	0x02, 0x09, 0x00, 0x00, 0x02, 0x02, 0x01, 0x00, 0x02, 0x05, 0x05, 0x00, 0x03, 0x07, 0x01, 0x01
        /*0010*/ 	.byte	0x02, 0x03, 0x00, 0x00, 0x02, 0x06, 0x01, 0x00, 0x04, 0x0b, 0x08, 0x00, 0x09, 0x00, 0x00, 0x00
        /*0020*/ 	.byte	0x00, 0x00, 0x00, 0x00


//--------------------- .nv.info._Z8mykernelPii   --------------------------
	.section	.nv.info._Z8mykernelPii,"",@"SHT_CUDA_INFO"
	.sectionflags	@""
	.align	4


	//----- nvinfo : EIATTR_CUDA_API_VERSION
	.align		4
        /*0000*/ 	.byte	0x04, 0x37
        /*0002*/ 	.short	(.L_7 - .L_6)
.L_6:
        /*0004*/ 	.word	0x00000082


	//----- nvinfo : EIATTR_KPARAM_INFO
	.align		4
.L_7:
        /*0008*/ 	.byte	0x04, 0x17
        /*000a*/ 	.short	(.L_9 - .L_8)
.L_8:
        /*000c*/ 	.word	0x00000000
        /*0010*/ 	.short	0x0001
        /*0012*/ 	.short	0x0008
        /*0014*/ 	.byte	0x00, 0xf0, 0x11, 0x00


	//----- nvinfo : EIATTR_KPARAM_INFO
	.align		4
.L_9:
        /*0018*/ 	.byte	0x04, 0x17
        /*001a*/ 	.short	(.L_11 - .L_10)
.L_10:
        /*001c*/ 	.word	0x00000000
        /*0020*/ 	.short	0x0000
        /*0022*/ 	.short	0x0000
        /*0024*/ 	.byte	0x00, 0xf5, 0x21, 0x00


	//----- nvinfo : EIATTR_SPARSE_MMA_MASK
	.align		4
.L_11:
        /*0028*/ 	.byte	0x03, 0x50
        /*002a*/ 	.short	0x0000


	//----- nvinfo : EIATTR_MAXREG_COUNT
	.align		4
        /*002c*/ 	.byte	0x03, 0x1b
        /*002e*/ 	.short	0x00ff


	//----- nvinfo : EIATTR_MERCURY_ISA_VERSION
	.align		4
        /*0030*/ 	.byte	0x03, 0x5f
        /*0032*/ 	.short	0x0101


	//----- nvinfo : EIATTR_VRC_CTA_INIT_COUNT
	.align		4
        /*0034*/ 	.byte	0x02, 0x4a
	.zero		1
	.zero		1


	//----- nvinfo : EIATTR_EXIT_INSTR_OFFSETS
	.align		4
        /*0038*/ 	.byte	0x04, 0x1c
        /*003a*/ 	.short	(.L_13 - .L_12)


	//   ....[0]....
.L_12:
        /*003c*/ 	.word	0x000000c0


	//----- nvinfo : EIATTR_CBANK_PARAM_SIZE
	.align		4
.L_13:
        /*0040*/ 	.byte	0x03, 0x19
        /*0042*/ 	.short	0x000c


	//----- nvinfo : EIATTR_PARAM_CBANK
	.align		4
        /*0044*/ 	.byte	0x04, 0x0a
        /*0046*/ 	.short	(.L_15 - .L_14)
	.align		4
.L_14:
        /*0048*/ 	.word	index@(.nv.constant0._Z8mykernelPii)
        /*004c*/ 	.short	0x0380
        /*004e*/ 	.short	0x000c


	//----- nvinfo : EIATTR_SW_WAR
	.align		4
.L_15:
        /*0050*/ 	.byte	0x04, 0x36
        /*0052*/ 	.short	(.L_17 - .L_16)
.L_16:
        /*0054*/ 	.word	0x00000008
.L_17:


//--------------------- .nv.callgraph             --------------------------
	.section	.nv.callgraph,"",@"SHT_CUDA_CALLGRAPH"
	.align	4
	.sectionentsize	8
	.align		4
        /*0000*/ 	.word	0x00000000
	.align		4
        /*0004*/ 	.word	0xffffffff
	.align		4
        /*0008*/ 	.word	0x00000000
	.align		4
        /*000c*/ 	.word	0xfffffffe
	.align		4
        /*0010*/ 	.word	0x00000000
	.align		4
        /*0014*/ 	.word	0xfffffffd
	.align		4
        /*0018*/ 	.word	0x00000000
	.align		4
        /*001c*/ 	.word	0xfffffffc


//--------------------- .text._Z8mykernelPii      --------------------------
	.section	.text._Z8mykernelPii,"ax",@progbits
	.align	128
        .global         _Z8mykernelPii
        .type           _Z8mykernelPii,@function
        .size           _Z8mykernelPii,(.L_x_1 - _Z8mykernelPii)
        .other          _Z8mykernelPii,@"STO_CUDA_ENTRY STV_DEFAULT"
_Z8mykernelPii:
.text._Z8mykernelPii:
[----:B------:R-:W-:Y:S01]  /*0000*/  LDC R1, c[0x0][0x37c] ;  /* 0x0000df00ff017b82 */ /* 0x000fe20000000800 */
[----:B------:R-:W0:Y:S07]  /*0010*/  S2R R0, SR_TID.X ;  /* 0x0000000000007919 */ /* 0x000e2e0000002100 */
[----:B------:R-:W0:Y:S01]  /*0020*/  S2UR UR6, SR_CTAID.X ;  /* 0x00000000000679c3 */ /* 0x000e220000002500 */
[----:B------:R-:W1:Y:S07]  /*0030*/  LDCU.64 UR4, c[0x0][0x358] ;  /* 0x00006b00ff0477ac */ /* 0x000e6e0008000a00 */
[----:B------:R-:W0:Y:S08]  /*0040*/  LDC R5, c[0x0][0x360] ;  /* 0x0000d800ff057b82 */ /* 0x000e300000000800 */
[----:B------:R-:W2:Y:S01]  /*0050*/  LDC.64 R2, c[0x0][0x380] ;  /* 0x0000e000ff027b82 */ /* 0x000ea20000000a00 */
[----:B0-----:R-:W-:Y:S01]  /*0060*/  IMAD R5, R5, UR6, R0 ;  /* 0x0000000605057c24 */ /* 0x001fe2000f8e0200 */
[----:B------:R-:W0:Y:S03]  /*0070*/  LDCU UR6, c[0x0][0x388] ;  /* 0x00007100ff0677ac */ /* 0x000e260008000800 */
[----:B--2---:R-:W-:-:S05]  /*0080*/  IMAD.WIDE R2, R5, 0x4, R2 ;  /* 0x0000000405027825 */ /* 0x004fca00078e0202 */
[----:B-1----:R-:W0:Y:S02]  /*0090*/  LDG.E R0, desc[UR4][R2.64] ;  /* 0x0000000402007981 */ /* 0x002e24000c1e1900 */
[----:B0-----:R-:W-:-:S05]  /*00a0*/  IADD3 R5, PT, PT, R0, UR6, RZ ;  /* 0x0000000600057c10 */ /* 0x001fca000fffe0ff */
[----:B------:R-:W-:Y:S01]  /*00b0*/  STG.E desc[UR4][R2.64], R5 ;  /* 0x0000000502007986 */ /* 0x000fe2000c101904 */
[----:B------:R-:W-:Y:S05]  /*00c0*/  EXIT ;  /* 0x000000000000794d */ /* 0x000fea0003800000 */
.L_x_0:
[----:B------:R-:W-:-:S00]  /*00d0*/  BRA `(.L_x_0) ;  /* 0xfffffffc00fc7947 */ /* 0x000fc0000383ffff */
[----:B------:R-:W-:-:S00]  /*00e0*/  NOP ;  /* 0x0000000000007918 */ /* 0x000fc00000000000 */
        /* <DEDUP_REMOVED lines=9> */
.L_x_1:


//--------------------- .nv.shared.reserved.0     --------------------------
	.section	.nv.shared.reserved.0,"aw",@nobits
	.weak		__nv_reservedSMEM_offset_0_alias
	.size		__nv_reservedSMEM_offset_0_alias, 0, 64
	.other		__nv_reservedSMEM_offset_0_alias,@"STO_CUDA_RESERVED_SHARED STV_DEFAULT"
__nv_reservedSMEM_offset_0_alias:
	.zero		0
	.zero		64


//--------------------- .nv.constant0._Z8mykernelPii --------------------------
	.section	.nv.constant0._Z8mykernelPii,"a",@progbits
	.sectionflags	@""
	.align	4
.nv.constant0._Z8mykernelPii:
	.zero		908


//--------------------- SYMBOLS --------------------------

	.type		.nv.reservedSmem.offset0,@object
	.size		.nv.reservedSmem.offset0,0x4
